//
// Generated by NVIDIA NVVM Compiler
//
// Compiler Build ID: CL-36424714
// Cuda compilation tools, release 13.0, V13.0.88
// Based on NVVM 20.0.0
//

.version 9.0
.target sm_100
.address_size 64

	// .globl	_Z12matmul_naiveiPdS_S_
// _ZZ12matmul_tilediPdS_S_E3Mds has been demoted
// _ZZ12matmul_tilediPdS_S_E3Nds has been demoted

.visible .entry _Z12matmul_naiveiPdS_S_(
	.param .u32 _Z12matmul_naiveiPdS_S__param_0,
	.param .u64 .ptr .align 1 _Z12matmul_naiveiPdS_S__param_1,
	.param .u64 .ptr .align 1 _Z12matmul_naiveiPdS_S__param_2,
	.param .u64 .ptr .align 1 _Z12matmul_naiveiPdS_S__param_3
)
{
	.reg .pred 	%p<10>;
	.reg .b32 	%r<43>;
	.reg .b64 	%rd<67>;
	.reg .b64 	%fd<67>;

	ld.param.u32 	%r18, [_Z12matmul_naiveiPdS_S__param_0];
	ld.param.u64 	%rd14, [_Z12matmul_naiveiPdS_S__param_1];
	ld.param.u64 	%rd15, [_Z12matmul_naiveiPdS_S__param_2];
	cvta.to.global.u64 	%rd1, %rd15;
	cvta.to.global.u64 	%rd2, %rd14;
	mov.u32 	%r19, %tid.x;
	mov.u32 	%r20, %ctaid.x;
	mov.u32 	%r21, %ntid.x;
	mad.lo.s32 	%r1, %r20, %r21, %r19;
	mov.u32 	%r22, %tid.y;
	mov.u32 	%r23, %ctaid.y;
	mov.u32 	%r24, %ntid.y;
	mad.lo.s32 	%r25, %r23, %r24, %r22;
	max.s32 	%r26, %r1, %r25;
	setp.ge.s32 	%p1, %r26, %r18;
	@%p1 bra 	$L__BB0_13;
	mul.lo.s32 	%r3, %r25, %r18;
	and.b32  	%r4, %r18, 7;
	setp.lt.u32 	%p2, %r18, 8;
	mov.f64 	%fd66, 0d0000000000000000;
	mov.b32 	%r41, 0;
	@%p2 bra 	$L__BB0_4;
	and.b32  	%r28, %r18, 2147483640;
	neg.s32 	%r39, %r28;
	mul.wide.s32 	%rd16, %r18, 8;
	add.s64 	%rd3, %rd1, %rd16;
	mul.wide.s32 	%rd17, %r18, 16;
	add.s64 	%rd4, %rd1, %rd17;
	mul.wide.s32 	%rd18, %r18, 24;
	add.s64 	%rd5, %rd1, %rd18;
	mul.wide.s32 	%rd19, %r18, 32;
	add.s64 	%rd6, %rd1, %rd19;
	mul.wide.s32 	%rd20, %r18, 40;
	add.s64 	%rd7, %rd1, %rd20;
	mul.wide.s32 	%rd21, %r18, 48;
	add.s64 	%rd8, %rd1, %rd21;
	mul.wide.s32 	%rd22, %r18, 56;
	add.s64 	%rd9, %rd1, %rd22;
	mul.wide.u32 	%rd23, %r3, 8;
	add.s64 	%rd24, %rd23, %rd2;
	add.s64 	%rd66, %rd24, 32;
	mov.f64 	%fd66, 0d0000000000000000;
	mov.u32 	%r38, %r1;
$L__BB0_3:
	.pragma "nounroll";
	and.b32  	%r41, %r18, 2147483640;
	mul.wide.s32 	%rd25, %r38, 8;
	add.s64 	%rd26, %rd3, %rd25;
	add.s64 	%rd27, %rd4, %rd25;
	add.s64 	%rd28, %rd5, %rd25;
	add.s64 	%rd29, %rd6, %rd25;
	add.s64 	%rd30, %rd7, %rd25;
	add.s64 	%rd31, %rd8, %rd25;
	add.s64 	%rd32, %rd9, %rd25;
	add.s64 	%rd33, %rd1, %rd25;
	ld.global.f64 	%fd16, [%rd66+-32];
	ld.global.f64 	%fd17, [%rd33];
	fma.rn.f64 	%fd18, %fd16, %fd17, %fd66;
	ld.global.f64 	%fd19, [%rd66+-24];
	ld.global.f64 	%fd20, [%rd26];
	fma.rn.f64 	%fd21, %fd19, %fd20, %fd18;
	ld.global.f64 	%fd22, [%rd66+-16];
	ld.global.f64 	%fd23, [%rd27];
	fma.rn.f64 	%fd24, %fd22, %fd23, %fd21;
	ld.global.f64 	%fd25, [%rd66+-8];
	ld.global.f64 	%fd26, [%rd28];
	fma.rn.f64 	%fd27, %fd25, %fd26, %fd24;
	ld.global.f64 	%fd28, [%rd66];
	ld.global.f64 	%fd29, [%rd29];
	fma.rn.f64 	%fd30, %fd28, %fd29, %fd27;
	ld.global.f64 	%fd31, [%rd66+8];
	ld.global.f64 	%fd32, [%rd30];
	fma.rn.f64 	%fd33, %fd31, %fd32, %fd30;
	ld.global.f64 	%fd34, [%rd66+16];
	ld.global.f64 	%fd35, [%rd31];
	fma.rn.f64 	%fd36, %fd34, %fd35, %fd33;
	ld.global.f64 	%fd37, [%rd66+24];
	ld.global.f64 	%fd38, [%rd32];
	fma.rn.f64 	%fd66, %fd37, %fd38, %fd36;
	add.s32 	%r39, %r39, 8;
	shl.b32 	%r29, %r18, 3;
	add.s32 	%r38, %r38, %r29;
	add.s64 	%rd66, %rd66, 64;
	setp.ne.s32 	%p3, %r39, 0;
	@%p3 bra 	$L__BB0_3;
$L__BB0_4:
	setp.eq.s32 	%p4, %r4, 0;
	@%p4 bra 	$L__BB0_12;
	and.b32  	%r12, %r18, 3;
	setp.lt.u32 	%p5, %r4, 4;
	@%p5 bra 	$L__BB0_7;
	add.s32 	%r30, %r41, %r3;
	mul.wide.u32 	%rd34, %r30, 8;
	add.s64 	%rd35, %rd2, %rd34;
	ld.global.f64 	%fd40, [%rd35];
	mad.lo.s32 	%r31, %r41, %r18, %r1;
	mul.wide.s32 	%rd36, %r31, 8;
	add.s64 	%rd37, %rd1, %rd36;
	ld.global.f64 	%fd41, [%rd37];
	fma.rn.f64 	%fd42, %fd40, %fd41, %fd66;
	cvt.u64.u32 	%rd38, %r3;
	cvt.u64.u32 	%rd39, %r41;
	add.s64 	%rd40, %rd39, %rd38;
	shl.b64 	%rd41, %rd40, 3;
	add.s64 	%rd42, %rd2, %rd41;
	ld.global.f64 	%fd43, [%rd42+8];
	mul.wide.s32 	%rd43, %r18, 8;
	add.s64 	%rd44, %rd37, %rd43;
	ld.global.f64 	%fd44, [%rd44];
	fma.rn.f64 	%fd45, %fd43, %fd44, %fd42;
	ld.global.f64 	%fd46, [%rd42+16];
	add.s64 	%rd45, %rd44, %rd43;
	ld.global.f64 	%fd47, [%rd45];
	fma.rn.f64 	%fd48, %fd46, %fd47, %fd45;
	ld.global.f64 	%fd49, [%rd42+24];
	add.s64 	%rd46, %rd45, %rd43;
	ld.global.f64 	%fd50, [%rd46];
	fma.rn.f64 	%fd66, %fd49, %fd50, %fd48;
	add.s32 	%r41, %r41, 4;
$L__BB0_7:
	setp.eq.s32 	%p6, %r12, 0;
	@%p6 bra 	$L__BB0_12;
	setp.eq.s32 	%p7, %r12, 1;
	@%p7 bra 	$L__BB0_10;
	add.s32 	%r32, %r41, %r3;
	mul.wide.u32 	%rd47, %r32, 8;
	add.s64 	%rd48, %rd2, %rd47;
	ld.global.f64 	%fd52, [%rd48];
	mad.lo.s32 	%r33, %r41, %r18, %r1;
	mul.wide.s32 	%rd49, %r33, 8;
	add.s64 	%rd50, %rd1, %rd49;
	ld.global.f64 	%fd53, [%rd50];
	fma.rn.f64 	%fd54, %fd52, %fd53, %fd66;
	cvt.u64.u32 	%rd51, %r3;
	cvt.u64.u32 	%rd52, %r41;
	add.s64 	%rd53, %rd52, %rd51;
	shl.b64 	%rd54, %rd53, 3;
	add.s64 	%rd55, %rd2, %rd54;
	ld.global.f64 	%fd55, [%rd55+8];
	mul.wide.s32 	%rd56, %r18, 8;
	add.s64 	%rd57, %rd50, %rd56;
	ld.global.f64 	%fd56, [%rd57];
	fma.rn.f64 	%fd66, %fd55, %fd56, %fd54;
	add.s32 	%r41, %r41, 2;
$L__BB0_10:
	and.b32  	%r34, %r18, 1;
	setp.eq.b32 	%p8, %r34, 1;
	not.pred 	%p9, %p8;
	@%p9 bra 	$L__BB0_12;
	add.s32 	%r35, %r41, %r3;
	mul.wide.u32 	%rd58, %r35, 8;
	add.s64 	%rd59, %rd2, %rd58;
	ld.global.f64 	%fd57, [%rd59];
	mad.lo.s32 	%r36, %r41, %r18, %r1;
	mul.wide.s32 	%rd60, %r36, 8;
	add.s64 	%rd61, %rd1, %rd60;
	ld.global.f64 	%fd58, [%rd61];
	fma.rn.f64 	%fd66, %fd57, %fd58, %fd66;
$L__BB0_12:
	ld.param.u64 	%rd65, [_Z12matmul_naiveiPdS_S__param_3];
	add.s32 	%r37, %r3, %r1;
	cvta.to.global.u64 	%rd62, %rd65;
	mul.wide.s32 	%rd63, %r37, 8;
	add.s64 	%rd64, %rd62, %rd63;
	st.global.f64 	[%rd64], %fd66;
$L__BB0_13:
	ret;

}
	// .globl	_Z12matmul_tilediPdS_S_
.visible .entry _Z12matmul_tilediPdS_S_(
	.param .u32 _Z12matmul_tilediPdS_S__param_0,
	.param .u64 .ptr .align 1 _Z12matmul_tilediPdS_S__param_1,
	.param .u64 .ptr .align 1 _Z12matmul_tilediPdS_S__param_2,
	.param .u64 .ptr .align 1 _Z12matmul_tilediPdS_S__param_3
)
{
	.reg .pred 	%p<10>;
	.reg .b32 	%r<40>;
	.reg .b64 	%rd<13>;
	.reg .b64 	%fd<105>;
	// demoted variable
	.shared .align 8 .b8 _ZZ12matmul_tilediPdS_S_E3Mds[8192];
	// demoted variable
	.shared .align 8 .b8 _ZZ12matmul_tilediPdS_S_E3Nds[8192];
	ld.param.u32 	%r19, [_Z12matmul_tilediPdS_S__param_0];
	ld.param.u64 	%rd3, [_Z12matmul_tilediPdS_S__param_1];
	ld.param.u64 	%rd4, [_Z12matmul_tilediPdS_S__param_2];
	ld.param.u64 	%rd5, [_Z12matmul_tilediPdS_S__param_3];
	mov.u32 	%r20, %ctaid.x;
	mov.u32 	%r21, %ctaid.y;
	mov.u32 	%r36, %tid.x;
	mov.u32 	%r38, %tid.y;
	shl.b32 	%r22, %r21, 5;
	add.s32 	%r3, %r22, %r38;
	shl.b32 	%r23, %r20, 5;
	add.s32 	%r4, %r23, %r36;
	setp.lt.s32 	%p1, %r19, 32;
	mov.f64 	%fd104, 0d0000000000000000;
	@%p1 bra 	$L__BB1_7;
	shl.b32 	%r24, %r38, 8;
	mov.u32 	%r25, _ZZ12matmul_tilediPdS_S_E3Mds;
	add.s32 	%r5, %r25, %r24;
	shl.b32 	%r26, %r36, 3;
	add.s32 	%r6, %r5, %r26;
	mov.u32 	%r27, _ZZ12matmul_tilediPdS_S_E3Nds;
	add.s32 	%r8, %r27, %r26;
	add.s32 	%r7, %r8, %r24;
	shr.s32 	%r28, %r19, 31;
	shr.u32 	%r29, %r28, 27;
	add.s32 	%r30, %r19, %r29;
	shr.s32 	%r31, %r30, 5;
	neg.s32 	%r39, %r31;
	mad.lo.s32 	%r37, %r3, %r19, %r36;
	cvta.to.global.u64 	%rd1, %rd3;
	cvta.to.global.u64 	%rd2, %rd4;
	mov.f64 	%fd104, 0d0000000000000000;
$L__BB1_2:
	setp.ge.u32 	%p2, %r3, %r19;
	setp.ge.s32 	%p3, %r36, %r19;
	or.pred  	%p4, %p2, %p3;
	@%p4 bra 	$L__BB1_4;
	mul.wide.s32 	%rd6, %r37, 8;
	add.s64 	%rd7, %rd1, %rd6;
	ld.global.f64 	%fd6, [%rd7];
	st.shared.f64 	[%r6], %fd6;
$L__BB1_4:
	setp.ge.u32 	%p5, %r4, %r19;
	setp.ge.s32 	%p6, %r38, %r19;
	or.pred  	%p7, %p6, %p5;
	@%p7 bra 	$L__BB1_6;
	mul.wide.s32 	%rd8, %r37, 8;
	add.s64 	%rd9, %rd2, %rd8;
	ld.global.f64 	%fd7, [%rd9];
	st.shared.f64 	[%r7], %fd7;
$L__BB1_6:
	bar.sync 	0;
	ld.shared.f64 	%fd8, [%r5];
	ld.shared.f64 	%fd9, [%r8];
	fma.rn.f64 	%fd10, %fd8, %fd9, %fd104;
	ld.shared.f64 	%fd11, [%r5+8];
	ld.shared.f64 	%fd12, [%r8+256];
	fma.rn.f64 	%fd13, %fd11, %fd12, %fd10;
	ld.shared.f64 	%fd14, [%r5+16];
	ld.shared.f64 	%fd15, [%r8+512];
	fma.rn.f64 	%fd16, %fd14, %fd15, %fd13;
	ld.shared.f64 	%fd17, [%r5+24];
	ld.shared.f64 	%fd18, [%r8+768];
	fma.rn.f64 	%fd19, %fd17, %fd18, %fd16;
	ld.shared.f64 	%fd20, [%r5+32];
	ld.shared.f64 	%fd21, [%r8+1024];
	fma.rn.f64 	%fd22, %fd20, %fd21, %fd19;
	ld.shared.f64 	%fd23, [%r5+40];
	ld.shared.f64 	%fd24, [%r8+1280];
	fma.rn.f64 	%fd25, %fd23, %fd24, %fd22;
	ld.shared.f64 	%fd26, [%r5+48];
	ld.shared.f64 	%fd27, [%r8+1536];
	fma.rn.f64 	%fd28, %fd26, %fd27, %fd25;
	ld.shared.f64 	%fd29, [%r5+56];
	ld.shared.f64 	%fd30, [%r8+1792];
	fma.rn.f64 	%fd31, %fd29, %fd30, %fd28;
	ld.shared.f64 	%fd32, [%r5+64];
	ld.shared.f64 	%fd33, [%r8+2048];
	fma.rn.f64 	%fd34, %fd32, %fd33, %fd31;
	ld.shared.f64 	%fd35, [%r5+72];
	ld.shared.f64 	%fd36, [%r8+2304];
	fma.rn.f64 	%fd37, %fd35, %fd36, %fd34;
	ld.shared.f64 	%fd38, [%r5+80];
	ld.shared.f64 	%fd39, [%r8+2560];
	fma.rn.f64 	%fd40, %fd38, %fd39, %fd37;
	ld.shared.f64 	%fd41, [%r5+88];
	ld.shared.f64 	%fd42, [%r8+2816];
	fma.rn.f64 	%fd43, %fd41, %fd42, %fd40;
	ld.shared.f64 	%fd44, [%r5+96];
	ld.shared.f64 	%fd45, [%r8+3072];
	fma.rn.f64 	%fd46, %fd44, %fd45, %fd43;
	ld.shared.f64 	%fd47, [%r5+104];
	ld.shared.f64 	%fd48, [%r8+3328];
	fma.rn.f64 	%fd49, %fd47, %fd48, %fd46;
	ld.shared.f64 	%fd50, [%r5+112];
	ld.shared.f64 	%fd51, [%r8+3584];
	fma.rn.f64 	%fd52, %fd50, %fd51, %fd49;
	ld.shared.f64 	%fd53, [%r5+120];
	ld.shared.f64 	%fd54, [%r8+3840];
	fma.rn.f64 	%fd55, %fd53, %fd54, %fd52;
	ld.shared.f64 	%fd56, [%r5+128];
	ld.shared.f64 	%fd57, [%r8+4096];
	fma.rn.f64 	%fd58, %fd56, %fd57, %fd55;
	ld.shared.f64 	%fd59, [%r5+136];
	ld.shared.f64 	%fd60, [%r8+4352];
	fma.rn.f64 	%fd61, %fd59, %fd60, %fd58;
	ld.shared.f64 	%fd62, [%r5+144];
	ld.shared.f64 	%fd63, [%r8+4608];
	fma.rn.f64 	%fd64, %fd62, %fd63, %fd61;
	ld.shared.f64 	%fd65, [%r5+152];
	ld.shared.f64 	%fd66, [%r8+4864];
	fma.rn.f64 	%fd67, %fd65, %fd66, %fd64;
	ld.shared.f64 	%fd68, [%r5+160];
	ld.shared.f64 	%fd69, [%r8+5120];
	fma.rn.f64 	%fd70, %fd68, %fd69, %fd67;
	ld.shared.f64 	%fd71, [%r5+168];
	ld.shared.f64 	%fd72, [%r8+5376];
	fma.rn.f64 	%fd73, %fd71, %fd72, %fd70;
	ld.shared.f64 	%fd74, [%r5+176];
	ld.shared.f64 	%fd75, [%r8+5632];
	fma.rn.f64 	%fd76, %fd74, %fd75, %fd73;
	ld.shared.f64 	%fd77, [%r5+184];
	ld.shared.f64 	%fd78, [%r8+5888];
	fma.rn.f64 	%fd79, %fd77, %fd78, %fd76;
	ld.shared.f64 	%fd80, [%r5+192];
	ld.shared.f64 	%fd81, [%r8+6144];
	fma.rn.f64 	%fd82, %fd80, %fd81, %fd79;
	ld.shared.f64 	%fd83, [%r5+200];
	ld.shared.f64 	%fd84, [%r8+6400];
	fma.rn.f64 	%fd85, %fd83, %fd84, %fd82;
	ld.shared.f64 	%fd86, [%r5+208];
	ld.shared.f64 	%fd87, [%r8+6656];
	fma.rn.f64 	%fd88, %fd86, %fd87, %fd85;
	ld.shared.f64 	%fd89, [%r5+216];
	ld.shared.f64 	%fd90, [%r8+6912];
	fma.rn.f64 	%fd91, %fd89, %fd90, %fd88;
	ld.shared.f64 	%fd92, [%r5+224];
	ld.shared.f64 	%fd93, [%r8+7168];
	fma.rn.f64 	%fd94, %fd92, %fd93, %fd91;
	ld.shared.f64 	%fd95, [%r5+232];
	ld.shared.f64 	%fd96, [%r8+7424];
	fma.rn.f64 	%fd97, %fd95, %fd96, %fd94;
	ld.shared.f64 	%fd98, [%r5+240];
	ld.shared.f64 	%fd99, [%r8+7680];
	fma.rn.f64 	%fd100, %fd98, %fd99, %fd97;
	ld.shared.f64 	%fd101, [%r5+248];
	ld.shared.f64 	%fd102, [%r8+7936];
	fma.rn.f64 	%fd104, %fd101, %fd102, %fd100;
	bar.sync 	0;
	add.s32 	%r39, %r39, 1;
	setp.ne.s32 	%p8, %r39, 0;
	add.s32 	%r38, %r38, 32;
	add.s32 	%r37, %r37, 32;
	add.s32 	%r36, %r36, 32;
	@%p8 bra 	$L__BB1_2;
$L__BB1_7:
	max.s32 	%r34, %r3, %r4;
	setp.ge.s32 	%p9, %r34, %r19;
	@%p9 bra 	$L__BB1_9;
	mad.lo.s32 	%r35, %r3, %r19, %r4;
	cvta.to.global.u64 	%rd10, %rd5;
	mul.wide.u32 	%rd11, %r35, 8;
	add.s64 	%rd12, %rd10, %rd11;
	st.global.f64 	[%rd12], %fd104;
$L__BB1_9:
	ret;

}


// ===== COMPILED SASS (sm_100) =====

	.target	sm_100

	.elftype	@"ET_EXEC"


//--------------------- .note.nv.tkinfo           --------------------------
	.section	.note.nv.tkinfo,"",@"SHT_NOTE"
	.sectionflags	@"SHF_NOTE_NV_TKINFO"
	.tkinfo
        /*0018*/ 	.word	0x00000002
        /*0030*/ 	.string	""
        /*0030*/ 	.string	"ptxas"
        /*0030*/ 	.string	"Cuda compilation tools, release 13.0, V13.0.88"
        /*0030*/ 	.string	"Build cuda_13.0.r13.0/compiler.36424714_0"
        /*0030*/ 	.string	"-arch sm_100 -m 64 "



//--------------------- .note.nv.cuinfo           --------------------------
	.section	.note.nv.cuinfo,"",@"SHT_NOTE"
	.sectionflags	@"SHF_NOTE_NV_CUINFO"
        /*0018*/ 	.short	0x0002
        /*001a*/ 	.short	0x0064
        /*001c*/ 	.short	0x0082
	.zero		2


//--------------------- .nv.info                  --------------------------
	.section	.nv.info,"",@"SHT_CUDA_INFO"
	.align	4


	//----- nvinfo : EIATTR_REGCOUNT
	.align		4
        /*0000*/ 	.byte	0x04, 0x2f
        /*0002*/ 	.short	(.L_1 - .L_0)
	.align		4
.L_0:
        /*0004*/ 	.word	index@(_Z12matmul_naiveiPdS_S_)
        /*0008*/ 	.word	0x0000001e


	//----- nvinfo : EIATTR_FRAME_SIZE
	.align		4
.L_1:
        /*000c*/ 	.byte	0x04, 0x11
        /*000e*/ 	.short	(.L_3 - .L_2)
	.align		4
.L_2:
        /*0010*/ 	.word	index@(_Z12matmul_naiveiPdS_S_)
        /*0014*/ 	.word	0x00000000


	//----- nvinfo : EIATTR_REGCOUNT
	.align		4
.L_3:
        /*0018*/ 	.byte	0x04, 0x2f
        /*001a*/ 	.short	(.L_5 - .L_4)
	.align		4
.L_4:
        /*001c*/ 	.word	index@(_Z12matmul_tilediPdS_S_)
        /*0020*/ 	.word	0x00000020


	//----- nvinfo : EIATTR_FRAME_SIZE
	.align		4
.L_5:
        /*0024*/ 	.byte	0x04, 0x11
        /*0026*/ 	.short	(.L_7 - .L_6)
	.align		4
.L_6:
        /*0028*/ 	.word	index@(_Z12matmul_tilediPdS_S_)
        /*002c*/ 	.word	0x00000000


	//----- nvinfo : EIATTR_MIN_STACK_SIZE
	.align		4
.L_7:
        /*0030*/ 	.byte	0x04, 0x12
        /*0032*/ 	.short	(.L_9 - .L_8)
	.align		4
.L_8:
        /*0034*/ 	.word	index@(_Z12matmul_tilediPdS_S_)
        /*0038*/ 	.word	0x00000000


	//----- nvinfo : EIATTR_MIN_STACK_SIZE
	.align		4
.L_9:
        /*003c*/ 	.byte	0x04, 0x12
        /*003e*/ 	.short	(.L_11 - .L_10)
	.align		4
.L_10:
        /*0040*/ 	.word	index@(_Z12matmul_naiveiPdS_S_)
        /*0044*/ 	.word	0x00000000
.L_11:


//--------------------- .nv.compat                --------------------------
	.section	.nv.compat,"",@"SHT_CUDA_COMPAT_INFO"
	.align	4
        /*0000*/ 	.byte	0x02, 0x09, 0x00, 0x00, 0x02, 0x02, 0x01, 0x00, 0x02, 0x05, 0x05, 0x00, 0x03, 0x07, 0x01, 0x01
        /*0010*/ 	.byte	0x02, 0x03, 0x00, 0x00, 0x02, 0x06, 0x01, 0x00, 0x04, 0x0b, 0x08, 0x00, 0x01, 0x00, 0x00, 0x00
        /*0020*/ 	.byte	0x00, 0x00, 0x00, 0x00


//--------------------- .nv.info._Z12matmul_tilediPdS_S_ --------------------------
	.section	.nv.info._Z12matmul_tilediPdS_S_,"",@"SHT_CUDA_INFO"
	.sectionflags	@""
	.align	4


	//----- nvinfo : EIATTR_CUDA_API_VERSION
	.align		4
        /*0000*/ 	.byte	0x04, 0x37
        /*0002*/ 	.short	(.L_13 - .L_12)
.L_12:
        /*0004*/ 	.word	0x00000082


	//----- nvinfo : EIATTR_KPARAM_INFO
	.align		4
.L_13:
        /*0008*/ 	.byte	0x04, 0x17
        /*000a*/ 	.short	(.L_15 - .L_14)
.L_14:
        /*000c*/ 	.word	0x00000000
        /*0010*/ 	.short	0x0003
        /*0012*/ 	.short	0x0018
        /*0014*/ 	.byte	0x00, 0xf5, 0x21, 0x00


	//----- nvinfo : EIATTR_KPARAM_INFO
	.align		4
.L_15:
        /*0018*/ 	.byte	0x04, 0x17
        /*001a*/ 	.short	(.L_17 - .L_16)
.L_16:
        /*001c*/ 	.word	0x00000000
        /*0020*/ 	.short	0x0002
        /*0022*/ 	.short	0x0010
        /*0024*/ 	.byte	0x00, 0xf5, 0x21, 0x00


	//----- nvinfo : EIATTR_KPARAM_INFO
	.align		4
.L_17:
        /*0028*/ 	.byte	0x04, 0x17
        /*002a*/ 	.short	(.L_19 - .L_18)
.L_18:
        /*002c*/ 	.word	0x00000000
        /*0030*/ 	.short	0x0001
        /*0032*/ 	.short	0x0008
        /*0034*/ 	.byte	0x00, 0xf5, 0x21, 0x00


	//----- nvinfo : EIATTR_KPARAM_INFO
	.align		4
.L_19:
        /*0038*/ 	.byte	0x04, 0x17
        /*003a*/ 	.short	(.L_21 - .L_20)
.L_20:
        /*003c*/ 	.word	0x00000000
        /*0040*/ 	.short	0x0000
        /*0042*/ 	.short	0x0000
        /*0044*/ 	.byte	0x00, 0xf0, 0x11, 0x00


	//----- nvinfo : EIATTR_SPARSE_MMA_MASK
	.align		4
.L_21:
        /*0048*/ 	.byte	0x03, 0x50
        /*004a*/ 	.short	0x0000


	//----- nvinfo : EIATTR_MAXREG_COUNT
	.align		4
        /*004c*/ 	.byte	0x03, 0x1b
        /*004e*/ 	.short	0x00ff


	//----- nvinfo : EIATTR_NUM_BARRIERS
	.align		4
        /*0050*/ 	.byte	0x02, 0x4c
        /*0052*/ 	.byte	0x01
	.zero		1


	//----- nvinfo : EIATTR_MERCURY_ISA_VERSION
	.align		4
        /*0054*/ 	.byte	0x03, 0x5f
        /*0056*/ 	.short	0x0101


	//----- nvinfo : EIATTR_VRC_CTA_INIT_COUNT
	.align		4
        /*0058*/ 	.byte	0x02, 0x4a
	.zero		1
	.zero		1


	//----- nvinfo : EIATTR_EXIT_INSTR_OFFSETS
	.align		4
        /*005c*/ 	.byte	0x04, 0x1c
        /*005e*/ 	.short	(.L_23 - .L_22)


	//   ....[0]....
.L_22:
        /*0060*/ 	.word	0x00000830


	//   ....[1]....
        /*0064*/ 	.word	0x00000880


	//----- nvinfo : EIATTR_CBANK_PARAM_SIZE
	.align		4
.L_23:
        /*0068*/ 	.byte	0x03, 0x19
        /*006a*/ 	.short	0x0020


	//----- nvinfo : EIATTR_PARAM_CBANK
	.align		4
        /*006c*/ 	.byte	0x04, 0x0a
        /*006e*/ 	.short	(.L_25 - .L_24)
	.align		4
.L_24:
        /*0070*/ 	.word	index@(.nv.constant0._Z12matmul_tilediPdS_S_)
        /*0074*/ 	.short	0x0380
        /*0076*/ 	.short	0x0020


	//----- nvinfo : EIATTR_SW_WAR
	.align		4
.L_25:
        /*0078*/ 	.byte	0x04, 0x36
        /*007a*/ 	.short	(.L_27 - .L_26)
.L_26:
        /*007c*/ 	.word	0x00000008
.L_27:


//--------------------- .nv.info._Z12matmul_naiveiPdS_S_ --------------------------
	.section	.nv.info._Z12matmul_naiveiPdS_S_,"",@"SHT_CUDA_INFO"
	.sectionflags	@""
	.align	4


	//----- nvinfo : EIATTR_CUDA_API_VERSION
	.align		4
        /*0000*/ 	.byte	0x04, 0x37
        /*0002*/ 	.short	(.L_29 - .L_28)
.L_28:
        /*0004*/ 	.word	0x00000082


	//----- nvinfo : EIATTR_KPARAM_INFO
	.align		4
.L_29:
        /*0008*/ 	.byte	0x04, 0x17
        /*000a*/ 	.short	(.L_31 - .L_30)
.L_30:
        /*000c*/ 	.word	0x00000000
        /*0010*/ 	.short	0x0003
        /*0012*/ 	.short	0x0018
        /*0014*/ 	.byte	0x00, 0xf5, 0x21, 0x00


	//----- nvinfo : EIATTR_KPARAM_INFO
	.align		4
.L_31:
        /*0018*/ 	.byte	0x04, 0x17
        /*001a*/ 	.short	(.L_33 - .L_32)
.L_32:
        /*001c*/ 	.word	0x00000000
        /*0020*/ 	.short	0x0002
        /*0022*/ 	.short	0x0010
        /*0024*/ 	.byte	0x00, 0xf5, 0x21, 0x00


	//----- nvinfo : EIATTR_KPARAM_INFO
	.align		4
.L_33:
        /*0028*/ 	.byte	0x04, 0x17
        /*002a*/ 	.short	(.L_35 - .L_34)
.L_34:
        /*002c*/ 	.word	0x00000000
        /*0030*/ 	.short	0x0001
        /*0032*/ 	.short	0x0008
        /*0034*/ 	.byte	0x00, 0xf5, 0x21, 0x00


	//----- nvinfo : EIATTR_KPARAM_INFO
	.align		4
.L_35:
        /*0038*/ 	.byte	0x04, 0x17
        /*003a*/ 	.short	(.L_37 - .L_36)
.L_36:
        /*003c*/ 	.word	0x00000000
        /*0040*/ 	.short	0x0000
        /*0042*/ 	.short	0x0000
        /*0044*/ 	.byte	0x00, 0xf0, 0x11, 0x00


	//----- nvinfo : EIATTR_SPARSE_MMA_MASK
	.align		4
.L_37:
        /*0048*/ 	.byte	0x03, 0x50
        /*004a*/ 	.short	0x0000


	//----- nvinfo : EIATTR_MAXREG_COUNT
	.align		4
        /*004c*/ 	.byte	0x03, 0x1b
        /*004e*/ 	.short	0x00ff


	//----- nvinfo : EIATTR_MERCURY_ISA_VERSION
	.align		4
        /*0050*/ 	.byte	0x03, 0x5f
        /*0052*/ 	.short	0x0101


	//----- nvinfo : EIATTR_VRC_CTA_INIT_COUNT
	.align		4
        /*0054*/ 	.byte	0x02, 0x4a
	.zero		1
	.zero		1


	//----- nvinfo : EIATTR_EXIT_INSTR_OFFSETS
	.align		4
        /*0058*/ 	.byte	0x04, 0x1c
        /*005a*/ 	.short	(.L_39 - .L_38)


	//   ....[0]....
.L_38:
        /*005c*/ 	.word	0x000000c0


	//   ....[1]....
        /*0060*/ 	.word	0x00000ae0


	//----- nvinfo : EIATTR_CBANK_PARAM_SIZE
	.align		4
.L_39:
        /*0064*/ 	.byte	0x03, 0x19
        /*0066*/ 	.short	0x0020


	//----- nvinfo : EIATTR_PARAM_CBANK
	.align		4
        /*0068*/ 	.byte	0x04, 0x0a
        /*006a*/ 	.short	(.L_41 - .L_40)
	.align		4
.L_40:
        /*006c*/ 	.word	index@(.nv.constant0._Z12matmul_naiveiPdS_S_)
        /*0070*/ 	.short	0x0380
        /*0072*/ 	.short	0x0020


	//----- nvinfo : EIATTR_SW_WAR
	.align		4
.L_41:
        /*0074*/ 	.byte	0x04, 0x36
        /*0076*/ 	.short	(.L_43 - .L_42)
.L_42:
        /*0078*/ 	.word	0x00000008
.L_43:


//--------------------- .nv.callgraph             --------------------------
	.section	.nv.callgraph,"",@"SHT_CUDA_CALLGRAPH"
	.align	4
	.sectionentsize	8
	.align		4
        /*0000*/ 	.word	0x00000000
	.align		4
        /*0004*/ 	.word	0xffffffff
	.align		4
        /*0008*/ 	.word	0x00000000
	.align		4
        /*000c*/ 	.word	0xfffffffe
	.align		4
        /*0010*/ 	.word	0x00000000
	.align		4
        /*0014*/ 	.word	0xfffffffd
	.align		4
        /*0018*/ 	.word	0x00000000
	.align		4
        /*001c*/ 	.word	0xfffffffc


//--------------------- .text._Z12matmul_tilediPdS_S_ --------------------------
	.section	.text._Z12matmul_tilediPdS_S_,"ax",@progbits
	.align	128
        .global         _Z12matmul_tilediPdS_S_
        .type           _Z12matmul_tilediPdS_S_,@function
        .size           _Z12matmul_tilediPdS_S_,(.L_x_8 - _Z12matmul_tilediPdS_S_)
        .other          _Z12matmul_tilediPdS_S_,@"STO_CUDA_ENTRY STV_DEFAULT"
_Z12matmul_tilediPdS_S_:
.text._Z12matmul_tilediPdS_S_:
[----:B------:R-:W-:Y:S01]  /*0000*/  LDC R1, c[0x0][0x37c] ;  /* 0x0000df00ff017b82 */ /* 0x000fe20000000800 */
[----:B------:R-:W0:Y:S01]  /*0010*/  S2R R19, SR_CTAID.Y ;  /* 0x0000000000137919 */ /* 0x000e220000002600 */
[----:B------:R-:W1:Y:S01]  /*0020*/  LDCU UR7, c[0x0][0x380] ;  /* 0x00007000ff0777ac */ /* 0x000e620008000800 */
[----:B------:R-:W-:Y:S01]  /*0030*/  CS2R R24, SRZ ;  /* 0x0000000000187805 */ /* 0x000fe2000001ff00 */
[----:B------:R-:W0:Y:S01]  /*0040*/  S2R R7, SR_TID.Y ;  /* 0x0000000000077919 */ /* 0x000e220000002200 */
[----:B------:R-:W2:Y:S01]  /*0050*/  LDCU.64 UR10, c[0x0][0x358] ;  /* 0x00006b00ff0a77ac */ /* 0x000ea20008000a00 */
[----:B------:R-:W3:Y:S01]  /*0060*/  S2R R6, SR_CTAID.X ;  /* 0x0000000000067919 */ /* 0x000ee20000002500 */
[----:B------:R-:W3:Y:S01]  /*0070*/  S2R R17, SR_TID.X ;  /* 0x0000000000117919 */ /* 0x000ee20000002100 */
[----:B-1----:R-:W-:Y:S01]  /*0080*/  UISETP.GE.AND UP0, UPT, UR7, 0x20, UPT ;  /* 0x000000200700788c */ /* 0x002fe2000bf06270 */
[----:B0-----:R-:W-:Y:S02]  /*0090*/  IMAD R19, R19, 0x20, R7 ;  /* 0x0000002013137824 */ /* 0x001fe400078e0207 */
[----:B---3--:R-:W-:-:S06]  /*00a0*/  IMAD R6, R6, 0x20, R17 ;  /* 0x0000002006067824 */ /* 0x008fcc00078e0211 */
[----:B--2---:R-:W-:Y:S05]  /*00b0*/  BRA.U !UP0, `(.L_x_0) ;  /* 0x0000000508d47547 */ /* 0x004fea000b800000 */
[----:B------:R-:W0:Y:S01]  /*00c0*/  S2UR UR6, SR_CgaCtaId ;  /* 0x00000000000679c3 */ /* 0x000e220000008800 */
[----:B------:R-:W-:Y:S01]  /*00d0*/  UMOV UR4, 0x400 ;  /* 0x0000040000047882 */ /* 0x000fe20000000000 */
[----:B------:R-:W-:Y:S01]  /*00e0*/  USHF.R.S32.HI UR5, URZ, 0x1f, UR7 ;  /* 0x0000001fff057899 */ /* 0x000fe20008011407 */
[----:B------:R-:W-:Y:S01]  /*00f0*/  CS2R R24, SRZ ;  /* 0x0000000000187805 */ /* 0x000fe2000001ff00 */
[----:B------:R-:W-:Y:S01]  /*0100*/  IMAD R5, R19, UR7, R17 ;  /* 0x0000000713057c24 */ /* 0x000fe2000f8e0211 */
[----:B------:R-:W1:Y:S01]  /*0110*/  LDCU UR8, c[0x0][0x380] ;  /* 0x00007000ff0877ac */ /* 0x000e620008000800 */
[----:B------:R-:W-:-:S04]  /*0120*/  ULEA.HI UR5, UR5, UR7, URZ, 0x5 ;  /* 0x0000000705057291 */ /* 0x000fc8000f8f28ff */
[----:B------:R-:W-:-:S04]  /*0130*/  USHF.R.S32.HI UR5, URZ, 0x5, UR5 ;  /* 0x00000005ff057899 */ /* 0x000fc80008011405 */
[----:B------:R-:W-:Y:S02]  /*0140*/  UIADD3 UR5, UPT, UPT, -UR5, URZ, URZ ;  /* 0x000000ff05057290 */ /* 0x000fe4000fffe1ff */
[----:B0-----:R-:W-:Y:S02]  /*0150*/  ULEA UR9, UR6, UR4, 0x18 ;  /* 0x0000000406097291 */ /* 0x001fe4000f8ec0ff */
[----:B------:R-:W-:-:S04]  /*0160*/  UIADD3 UR4, UPT, UPT, UR4, 0x2000, URZ ;  /* 0x0000200004047890 */ /* 0x000fc8000fffe0ff */
[----:B------:R-:W-:Y:S01]  /*0170*/  ULEA UR4, UR6, UR4, 0x18 ;  /* 0x0000000406047291 */ /* 0x000fe2000f8ec0ff */
[----:B------:R-:W-:-:S05]  /*0180*/  LEA R0, R7, UR9, 0x8 ;  /* 0x0000000907007c11 */ /* 0x000fca000f8e40ff */
[C---:B------:R-:W-:Y:S01]  /*0190*/  LEA R2, R17.reuse, UR4, 0x3 ;  /* 0x0000000411027c11 */ /* 0x040fe2000f8e18ff */
[----:B------:R-:W-:-:S03]  /*01a0*/  IMAD R4, R17, 0x8, R0 ;  /* 0x0000000811047824 */ /* 0x000fc600078e0200 */
[----:B-1----:R-:W-:-:S07]  /*01b0*/  LEA R3, R7, R2, 0x8 ;  /* 0x0000000207037211 */ /* 0x002fce00078e40ff */
.L_x_1:
[----:B------:R-:W-:Y:S02]  /*01c0*/  UMOV UR7, UR8 ;  /* 0x0000000800077c82 */ /* 0x000fe40008000000 */
[----:B------:R-:W-:Y:S02]  /*01d0*/  ISETP.GE.AND P1, PT, R17, UR7, PT ;  /* 0x0000000711007c0c */ /* 0x000fe4000bf26270 */
[----:B------:R-:W-:Y:S02]  /*01e0*/  ISETP.GE.U32.AND P0, PT, R6, UR7, PT ;  /* 0x0000000706007c0c */ /* 0x000fe4000bf06070 */
[----:B------:R-:W-:Y:S02]  /*01f0*/  ISETP.GE.U32.OR P1, PT, R19, UR7, P1 ;  /* 0x0000000713007c0c */ /* 0x000fe40008f26470 */
[----:B------:R-:W-:-:S11]  /*0200*/  ISETP.GE.OR P0, PT, R7, UR7, P0 ;  /* 0x0000000707007c0c */ /* 0x000fd60008706670 */
[----:B------:R-:W0:Y:S08]  /*0210*/  @!P1 LDC.64 R28, c[0x0][0x388] ;  /* 0x0000e200ff1c9b82 */ /* 0x000e300000000a00 */
[----:B------:R-:W1:Y:S01]  /*0220*/  @!P0 LDC.64 R8, c[0x0][0x390] ;  /* 0x0000e400ff088b82 */ /* 0x000e620000000a00 */
[----:B0-----:R-:W-:-:S06]  /*0230*/  @!P1 IMAD.WIDE R28, R5, 0x8, R28 ;  /* 0x00000008051c9825 */ /* 0x001fcc00078e021c */
[----:B------:R-:W2:Y:S01]  /*0240*/  @!P1 LDG.E.64 R28, desc[UR10][R28.64] ;  /* 0x0000000a1c1c9981 */ /* 0x000ea2000c1e1b00 */
[----:B-1----:R-:W-:-:S06]  /*0250*/  @!P0 IMAD.WIDE R8, R5, 0x8, R8 ;  /* 0x0000000805088825 */ /* 0x002fcc00078e0208 */
[----:B------:R-:W3:Y:S04]  /*0260*/  @!P0 LDG.E.64 R8, desc[UR10][R8.64] ;  /* 0x0000000a08088981 */ /* 0x000ee8000c1e1b00 */
[----:B--2---:R-:W-:Y:S04]  /*0270*/  @!P1 STS.64 [R4], R28 ;  /* 0x0000001c04009388 */ /* 0x004fe80000000a00 */
[----:B---3--:R-:W-:Y:S01]  /*0280*/  @!P0 STS.64 [R3], R8 ;  /* 0x0000000803008388 */ /* 0x008fe20000000a00 */
[----:B------:R-:W-:Y:S06]  /*0290*/  BAR.SYNC.DEFER_BLOCKING 0x0 ;  /* 0x0000000000007b1d */ /* 0x000fec0000010000 */
[----:B------:R-:W-:Y:S04]  /*02a0*/  LDS.64 R20, [R2] ;  /* 0x0000000002147984 */ /* 0x000fe80000000a00 */
[----:B------:R-:W0:Y:S04]  /*02b0*/  LDS.128 R12, [R0] ;  /* 0x00000000000c7984 */ /* 0x000e280000000c00 */
[----:B------:R-:W1:Y:S04]  /*02c0*/  LDS.64 R26, [R2+0x100] ;  /* 0x00010000021a7984 */ /* 0x000e680000000a00 */
[----:B------:R-:W-:Y:S04]  /*02d0*/  LDS.64 R22, [R2+0x200] ;  /* 0x0002000002167984 */ /* 0x000fe80000000a00 */
[----:B------:R-:W2:Y:S01]  /*02e0*/  LDS.128 R8, [R0+0x10] ;  /* 0x0000100000087984 */ /* 0x000ea20000000c00 */
[----:B0-----:R-:W-:-:S03]  /*02f0*/  DFMA R12, R12, R20, R24 ;  /* 0x000000140c0c722b */ /* 0x001fc60000000018 */
[----:B------:R-:W0:Y:S04]  /*0300*/  LDS.64 R24, [R2+0x300] ;  /* 0x0003000002187984 */ /* 0x000e280000000a00 */
[----:B------:R-:W-:Y:S01]  /*0310*/  LDS.64 R20, [R2+0x400] ;  /* 0x0004000002147984 */ /* 0x000fe20000000a00 */
[----:B-1----:R-:W-:-:S03]  /*0320*/  DFMA R26, R26, R14, R12 ;  /* 0x0000000e1a1a722b */ /* 0x002fc6000000000c */
[----:B------:R-:W1:Y:S05]  /*0330*/  LDS.128 R12, [R0+0x20] ;  /* 0x00002000000c7984 */ /* 0x000e6a0000000c00 */
[----:B--2---:R-:W-:Y:S01]  /*0340*/  DFMA R26, R8, R22, R26 ;  /* 0x00000016081a722b */ /* 0x004fe2000000001a */
[----:B------:R-:W2:Y:S07]  /*0350*/  LDS.64 R22, [R2+0x500] ;  /* 0x0005000002167984 */ /* 0x000eae0000000a00 */
[----:B0-----:R-:W-:Y:S01]  /*0360*/  DFMA R26, R24, R10, R26 ;  /* 0x0000000a181a722b */ /* 0x001fe2000000001a */
[----:B------:R-:W-:Y:S04]  /*0370*/  LDS.64 R24, [R2+0x600] ;  /* 0x0006000002187984 */ /* 0x000fe80000000a00 */
[----:B------:R-:W0:Y:S03]  /*0380*/  LDS.128 R8, [R0+0x30] ;  /* 0x0000300000087984 */ /* 0x000e260000000c00 */
[----:B-1----:R-:W-:Y:S01]  /*0390*/  DFMA R26, R12, R20, R26 ;  /* 0x000000140c1a722b */ /* 0x002fe2000000001a */
[----:B------:R-:W1:Y:S07]  /*03a0*/  LDS.64 R20, [R2+0x700] ;  /* 0x0007000002147984 */ /* 0x000e6e0000000a00 */
[----:B--2---:R-:W-:Y:S01]  /*03b0*/  DFMA R26, R22, R14, R26 ;  /* 0x0000000e161a722b */ /* 0x004fe2000000001a */
[----:B------:R-:W-:Y:S04]  /*03c0*/  LDS.64 R22, [R2+0x800] ;  /* 0x0008000002167984 */ /* 0x000fe80000000a00 */
[----:B------:R-:W2:Y:S03]  /*03d0*/  LDS.128 R12, [R0+0x40] ;  /* 0x00004000000c7984 */ /* 0x000ea60000000c00 */
[----:B0-----:R-:W-:Y:S01]  /*03e0*/  DFMA R26, R8, R24, R26 ;  /* 0x00000018081a722b */ /* 0x001fe2000000001a */
[----:B------:R-:W0:Y:S07]  /*03f0*/  LDS.64 R24, [R2+0x900] ;  /* 0x0009000002187984 */ /* 0x000e2e0000000a00 */
[----:B-1----:R-:W-:Y:S01]  /*0400*/  DFMA R26, R20, R10, R26 ;  /* 0x0000000a141a722b */ /* 0x002fe2000000001a */
[----:B------:R-:W-:Y:S04]  /*0410*/  LDS.64 R20, [R2+0xa00] ;  /* 0x000a000002147984 */ /* 0x000fe80000000a00 */
[----:B------:R-:W1:Y:S03]  /*0420*/  LDS.128 R8, [R0+0x50] ;  /* 0x0000500000087984 */ /* 0x000e660000000c00 */
        /* <DEDUP_REMOVED lines=51> */
[----:B------:R-:W1:Y:S01]  /*0760*/  LDS.64 R12, [R2+0x1f00] ;  /* 0x001f0000020c7984 */ /* 0x000e620000000a00 */
[----:B------:R-:W-:-:S06]  /*0770*/  UIADD3 UR5, UPT, UPT, UR5, 0x1, URZ ;  /* 0x0000000105057890 */ /* 0x000fcc000fffe0ff */
[----:B--2---:R-:W-:Y:S01]  /*0780*/  DFMA R14, R22, R14, R20 ;  /* 0x0000000e160e722b */ /* 0x004fe20000000014 */
[----:B------:R-:W-:Y:S01]  /*0790*/  UISETP.NE.AND UP0, UPT, UR5, URZ, UPT ;  /* 0x000000ff0500728c */ /* 0x000fe2000bf05270 */
[----:B------:R-:W-:Y:S01]  /*07a0*/  VIADD R17, R17, 0x20 ;  /* 0x0000002011117836 */ /* 0x000fe20000000000 */
[----:B------:R-:W-:Y:S01]  /*07b0*/  IADD3 R5, PT, PT, R5, 0x20, RZ ;  /* 0x0000002005057810 */ /* 0x000fe20007ffe0ff */
[----:B------:R-:W-:-:S04]  /*07c0*/  VIADD R7, R7, 0x20 ;  /* 0x0000002007077836 */ /* 0x000fc80000000000 */
[----:B0-----:R-:W-:-:S08]  /*07d0*/  DFMA R24, R8, R24, R14 ;  /* 0x000000180818722b */ /* 0x001fd0000000000e */
[----:B-1----:R-:W-:Y:S01]  /*07e0*/  DFMA R24, R12, R10, R24 ;  /* 0x0000000a0c18722b */ /* 0x002fe20000000018 */
[----:B------:R-:W-:Y:S06]  /*07f0*/  BAR.SYNC.DEFER_BLOCKING 0x0 ;  /* 0x0000000000007b1d */ /* 0x000fec0000010000 */
[----:B------:R-:W-:Y:S05]  /*0800*/  BRA.U UP0, `(.L_x_1) ;  /* 0xfffffff9006c7547 */ /* 0x000fea000b83ffff */
.L_x_0:
[----:B------:R-:W-:-:S04]  /*0810*/  VIMNMX R0, PT, PT, R19, R6, !PT ;  /* 0x0000000613007248 */ /* 0x000fc80007fe0100 */
[----:B------:R-:W-:-:S13]  /*0820*/  ISETP.GE.AND P0, PT, R0, UR7, PT ;  /* 0x0000000700007c0c */ /* 0x000fda000bf06270 */
[----:B------:R-:W-:Y:S05]  /*0830*/  @P0 EXIT ;  /* 0x000000000000094d */ /* 0x000fea0003800000 */
[----:B------:R-:W0:Y:S01]  /*0840*/  LDC.64 R2, c[0x0][0x398] ;  /* 0x0000e600ff027b82 */ /* 0x000e220000000a00 */
[----:B------:R-:W-:-:S04]  /*0850*/  IMAD R19, R19, UR7, R6 ;  /* 0x0000000713137c24 */ /* 0x000fc8000f8e0206 */
[----:B0-----:R-:W-:-:S05]  /*0860*/  IMAD.WIDE.U32 R2, R19, 0x8, R2 ;  /* 0x0000000813027825 */ /* 0x001fca00078e0002 */
[----:B------:R-:W-:Y:S01]  /*0870*/  STG.E.64 desc[UR10][R2.64], R24 ;  /* 0x0000001802007986 */ /* 0x000fe2000c101b0a */
[----:B------:R-:W-:Y:S05]  /*0880*/  EXIT ;  /* 0x000000000000794d */ /* 0x000fea0003800000 */
.L_x_2:
[----:B------:R-:W-:-:S00]  /*0890*/  BRA `(.L_x_2) ;  /* 0xfffffffc00fc7947 */ /* 0x000fc0000383ffff */
[----:B------:R-:W-:-:S00]  /*08a0*/  NOP ;  /* 0x0000000000007918 */ /* 0x000fc00000000000 */
        /* <DEDUP_REMOVED lines=13> */
.L_x_8:


//--------------------- .text._Z12matmul_naiveiPdS_S_ --------------------------
	.section	.text._Z12matmul_naiveiPdS_S_,"ax",@progbits
	.align	128
        .global         _Z12matmul_naiveiPdS_S_
        .type           _Z12matmul_naiveiPdS_S_,@function
        .size           _Z12matmul_naiveiPdS_S_,(.L_x_9 - _Z12matmul_naiveiPdS_S_)
        .other          _Z12matmul_naiveiPdS_S_,@"STO_CUDA_ENTRY STV_DEFAULT"
_Z12matmul_naiveiPdS_S_:
.text._Z12matmul_naiveiPdS_S_:
[----:B------:R-:W-:Y:S01]  /*0000*/  LDC R1, c[0x0][0x37c] ;  /* 0x0000df00ff017b82 */ /* 0x000fe20000000800 */
[----:B------:R-:W0:Y:S07]  /*0010*/  S2R R0, SR_TID.X ;  /* 0x0000000000007919 */ /* 0x000e2e0000002100 */
[----:B------:R-:W0:Y:S01]  /*0020*/  LDC R3, c[0x0][0x360] ;  /* 0x0000d800ff037b82 */ /* 0x000e220000000800 */
[----:B------:R-:W1:Y:S01]  /*0030*/  LDCU UR18, c[0x0][0x380] ;  /* 0x00007000ff1277ac */ /* 0x000e620008000800 */
[----:B------:R-:W2:Y:S06]  /*0040*/  S2R R21, SR_TID.Y ;  /* 0x0000000000157919 */ /* 0x000eac0000002200 */
[----:B------:R-:W0:Y:S08]  /*0050*/  S2UR UR4, SR_CTAID.X ;  /* 0x00000000000479c3 */ /* 0x000e300000002500 */
[----:B------:R-:W2:Y:S08]  /*0060*/  S2UR UR5, SR_CTAID.Y ;  /* 0x00000000000579c3 */ /* 0x000eb00000002600 */
[----:B------:R-:W2:Y:S01]  /*0070*/  LDC R2, c[0x0][0x364] ;  /* 0x0000d900ff027b82 */ /* 0x000ea20000000800 */
[----:B0-----:R-:W-:-:S02]  /*0080*/  IMAD R0, R3, UR4, R0 ;  /* 0x0000000403007c24 */ /* 0x001fc4000f8e0200 */
[----:B--2---:R-:W-:-:S05]  /*0090*/  IMAD R21, R2, UR5, R21 ;  /* 0x0000000502157c24 */ /* 0x004fca000f8e0215 */
[----:B------:R-:W-:-:S04]  /*00a0*/  VIMNMX R2, PT, PT, R0, R21, !PT ;  /* 0x0000001500027248 */ /* 0x000fc80007fe0100 */
[----:B-1----:R-:W-:-:S13]  /*00b0*/  ISETP.GE.AND P0, PT, R2, UR18, PT ;  /* 0x0000001202007c0c */ /* 0x002fda000bf06270 */
[----:B------:R-:W-:Y:S05]  /*00c0*/  @P0 EXIT ;  /* 0x000000000000094d */ /* 0x000fea0003800000 */
[----:B------:R-:W-:Y:S02]  /*00d0*/  UISETP.GE.U32.AND UP0, UPT, UR18, 0x8, UPT ;  /* 0x000000081200788c */ /* 0x000fe4000bf06070 */
[----:B------:R-:W-:Y:S01]  /*00e0*/  IMAD R21, R21, UR18, RZ ;  /* 0x0000001215157c24 */ /* 0x000fe2000f8e02ff */
[----:B------:R-:W-:Y:S01]  /*00f0*/  CS2R R12, SRZ ;  /* 0x00000000000c7805 */ /* 0x000fe2000001ff00 */
[----:B------:R-:W0:Y:S01]  /*0100*/  LDCU.64 UR16, c[0x0][0x358] ;  /* 0x00006b00ff1077ac */ /* 0x000e220008000a00 */
[----:B------:R-:W-:-:S04]  /*0110*/  UMOV UR4, URZ ;  /* 0x000000ff00047c82 */ /* 0x000fc80008000000 */
[----:B------:R-:W-:Y:S05]  /*0120*/  BRA.U !UP0, `(.L_x_3) ;  /* 0x0000000508107547 */ /* 0x000fea000b800000 */
[----:B------:R-:W1:Y:S01]  /*0130*/  LDC.64 R2, c[0x0][0x388] ;  /* 0x0000e200ff027b82 */ /* 0x000e620000000a00 */
[----:B------:R-:W2:Y:S01]  /*0140*/  LDCU.64 UR20, c[0x0][0x390] ;  /* 0x00007200ff1477ac */ /* 0x000ea20008000a00 */
[----:B------:R-:W-:Y:S01]  /*0150*/  IMAD.MOV.U32 R20, RZ, RZ, R0 ;  /* 0x000000ffff147224 */ /* 0x000fe200078e0000 */
[----:B------:R-:W-:Y:S01]  /*0160*/  CS2R R12, SRZ ;  /* 0x00000000000c7805 */ /* 0x000fe2000001ff00 */
[----:B------:R-:W-:-:S04]  /*0170*/  ULOP3.LUT UR4, UR18, 0x7ffffff8, URZ, 0xc0, !UPT ;  /* 0x7ffffff812047892 */ /* 0x000fc8000f8ec0ff */
[----:B------:R-:W-:Y:S02]  /*0180*/  UIADD3 UR4, UPT, UPT, -UR4, URZ, URZ ;  /* 0x000000ff04047290 */ /* 0x000fe4000fffe1ff */
[----:B--2---:R-:W-:Y:S02]  /*0190*/  UIMAD.WIDE UR6, UR18, 0x18, UR20 ;  /* 0x00000018120678a5 */ /* 0x004fe4000f8e0214 */
[----:B------:R-:W-:Y:S02]  /*01a0*/  UIMAD.WIDE UR8, UR18, 0x20, UR20 ;  /* 0x00000020120878a5 */ /* 0x000fe4000f8e0214 */
[----:B------:R-:W-:Y:S01]  /*01b0*/  UIMAD.WIDE UR10, UR18, 0x28, UR20 ;  /* 0x00000028120a78a5 */ /* 0x000fe2000f8e0214 */
[----:B-1----:R-:W-:Y:S01]  /*01c0*/  IMAD.WIDE.U32 R2, R21, 0x8, R2 ;  /* 0x0000000815027825 */ /* 0x002fe200078e0002 */
[----:B------:R-:W-:Y:S02]  /*01d0*/  UIMAD.WIDE UR12, UR18, 0x30, UR20 ;  /* 0x00000030120c78a5 */ /* 0x000fe4000f8e0214 */
[----:B------:R-:W-:Y:S01]  /*01e0*/  UIMAD.WIDE UR14, UR18, 0x38, UR20 ;  /* 0x00000038120e78a5 */ /* 0x000fe2000f8e0214 */
[----:B------:R-:W-:-:S04]  /*01f0*/  IADD3 R8, P0, PT, R2, 0x20, RZ ;  /* 0x0000002002087810 */ /* 0x000fc80007f1e0ff */
[----:B------:R-:W-:-:S09]  /*0200*/  IADD3.X R9, PT, PT, RZ, R3, RZ, P0, !PT ;  /* 0x00000003ff097210 */ /* 0x000fd200007fe4ff */
.L_x_4:
[----:B------:R-:W-:Y:S01]  /*0210*/  HFMA2 R23, -RZ, RZ, 0, 4.76837158203125e-07 ;  /* 0x00000008ff177431 */ /* 0x000fe200000001ff */
[----:B------:R-:W-:Y:S01]  /*0220*/  UIMAD.WIDE UR24, UR18, 0x8, UR20 ;  /* 0x00000008121878a5 */ /* 0x000fe2000f8e0214 */
[----:B------:R-:W-:Y:S01]  /*0230*/  IMAD.MOV.U32 R2, RZ, RZ, R8 ;  /* 0x000000ffff027224 */ /* 0x000fe200078e0008 */
[----:B------:R-:W-:Y:S01]  /*0240*/  MOV R3, R9 ;  /* 0x0000000900037202 */ /* 0x000fe20000000f00 */
[----:B------:R-:W-:-:S03]  /*0250*/  UIMAD.WIDE UR22, UR18, 0x10, UR20 ;  /* 0x00000010121678a5 */ /* 0x000fc6000f8e0214 */
[----:B------:R-:W-:Y:S01]  /*0260*/  MOV R19, UR25 ;  /* 0x0000001900137c02 */ /* 0x000fe20008000f00 */
[----:B------:R-:W-:Y:S01]  /*0270*/  IMAD.U32 R18, RZ, RZ, UR24 ;  /* 0x00000018ff127e24 */ /* 0x000fe2000f8e00ff */
[----:B0-----:R-:W2:Y:S01]  /*0280*/  LDG.E.64 R24, desc[UR16][R2.64+-0x20] ;  /* 0xffffe01002187981 */ /* 0x001ea2000c1e1b00 */
[C---:B------:R-:W-:Y:S01]  /*0290*/  IMAD.WIDE R22, R20.reuse, R23, UR20 ;  /* 0x0000001414167e25 */ /* 0x040fe2000f8e0217 */
[----:B------:R-:W-:Y:S02]  /*02a0*/  MOV R16, UR22 ;  /* 0x0000001600107c02 */ /* 0x000fe40008000f00 */
[----:B------:R-:W3:Y:S01]  /*02b0*/  LDG.E.64 R10, desc[UR16][R2.64+-0x18] ;  /* 0xffffe810020a7981 */ /* 0x000ee2000c1e1b00 */
[----:B------:R-:W-:-:S03]  /*02c0*/  IMAD.WIDE R18, R20, 0x8, R18 ;  /* 0x0000000814127825 */ /* 0x000fc600078e0212 */
[----:B------:R-:W2:Y:S01]  /*02d0*/  LDG.E.64 R22, desc[UR16][R22.64] ;  /* 0x0000001016167981 */ /* 0x000ea2000c1e1b00 */
[----:B------:R-:W-:-:S03]  /*02e0*/  IMAD.U32 R17, RZ, RZ, UR23 ;  /* 0x00000017ff117e24 */ /* 0x000fc6000f8e00ff */
[----:B------:R-:W3:Y:S01]  /*02f0*/  LDG.E.64 R18, desc[UR16][R18.64] ;  /* 0x0000001012127981 */ /* 0x000ee2000c1e1b00 */
[----:B------:R-:W-:-:S04]  /*0300*/  IMAD.WIDE R16, R20, 0x8, R16 ;  /* 0x0000000814107825 */ /* 0x000fc800078e0210 */
[----:B------:R-:W-:Y:S01]  /*0310*/  HFMA2 R9, -RZ, RZ, 0, 4.76837158203125e-07 ;  /* 0x00000008ff097431 */ /* 0x000fe200000001ff */
[----:B------:R-:W4:Y:S04]  /*0320*/  LDG.E.64 R14, desc[UR16][R2.64+-0x10] ;  /* 0xfffff010020e7981 */ /* 0x000f28000c1e1b00 */
[----:B------:R-:W4:Y:S01]  /*0330*/  LDG.E.64 R16, desc[UR16][R16.64] ;  /* 0x0000001010107981 */ /* 0x000f22000c1e1b00 */
[----:B------:R-:W-:-:S03]  /*0340*/  IMAD.WIDE R8, R20, R9, UR6 ;  /* 0x0000000614087e25 */ /* 0x000fc6000f8e0209 */
[----:B------:R-:W5:Y:S04]  /*0350*/  LDG.E.64 R6, desc[UR16][R2.64+-0x8] ;  /* 0xfffff81002067981 */ /* 0x000f68000c1e1b00 */
[----:B------:R-:W5:Y:S01]  /*0360*/  LDG.E.64 R8, desc[UR16][R8.64] ;  /* 0x0000001008087981 */ /* 0x000f62000c1e1b00 */
[----:B------:R-:W-:-:S05]  /*0370*/  MOV R5, 0x8 ;  /* 0x0000000800057802 */ /* 0x000fca0000000f00 */
[----:B------:R-:W-:-:S06]  /*0380*/  IMAD.WIDE R4, R20, R5, UR8 ;  /* 0x0000000814047e25 */ /* 0x000fcc000f8e0205 */
[----:B------:R-:W5:Y:S01]  /*0390*/  LDG.E.64 R4, desc[UR16][R4.64] ;  /* 0x0000001004047981 */ /* 0x000f62000c1e1b00 */
[----:B--2---:R-:W-:Y:S01]  /*03a0*/  DFMA R24, R24, R22, R12 ;  /* 0x000000161818722b */ /* 0x004fe2000000000c */
[----:B------:R-:W-:Y:S02]  /*03b0*/  IMAD.MOV.U32 R23, RZ, RZ, 0x8 ;  /* 0x00000008ff177424 */ /* 0x000fe400078e00ff */
[----:B------:R-:W2:Y:S02]  /*03c0*/  LDG.E.64 R12, desc[UR16][R2.64] ;  /* 0x00000010020c7981 */ /* 0x000ea4000c1e1b00 */
[----:B------:R-:W-:-:S03]  /*03d0*/  IMAD.WIDE R22, R20, R23, UR10 ;  /* 0x0000000a14167e25 */ /* 0x000fc6000f8e0217 */
[----:B---3--:R-:W-:Y:S01]  /*03e0*/  DFMA R18, R10, R18, R24 ;  /* 0x000000120a12722b */ /* 0x008fe20000000018 */
[----:B------:R-:W-:Y:S01]  /*03f0*/  MOV R25, 0x8 ;  /* 0x0000000800197802 */ /* 0x000fe20000000f00 */
[----:B------:R-:W3:Y:S04]  /*0400*/  LDG.E.64 R10, desc[UR16][R2.64+0x8] ;  /* 0x00000810020a7981 */ /* 0x000ee8000c1e1b00 */
[----:B------:R-:W3:Y:S01]  /*0410*/  LDG.E.64 R22, desc[UR16][R22.64] ;  /* 0x0000001016167981 */ /* 0x000ee2000c1e1b00 */
[C---:B------:R-:W-:Y:S01]  /*0420*/  IMAD.WIDE R24, R20.reuse, R25, UR12 ;  /* 0x0000000c14187e25 */ /* 0x040fe2000f8e0219 */
[----:B----4-:R-:W-:Y:S01]  /*0430*/  DFMA R16, R14, R16, R18 ;  /* 0x000000100e10722b */ /* 0x010fe20000000012 */
[----:B------:R-:W-:Y:S01]  /*0440*/  MOV R19, 0x8 ;  /* 0x0000000800137802 */ /* 0x000fe20000000f00 */
[----:B------:R-:W4:Y:S04]  /*0450*/  LDG.E.64 R14, desc[UR16][R2.64+0x10] ;  /* 0x00001010020e7981 */ /* 0x000f28000c1e1b00 */
[----:B------:R-:W4:Y:S01]  /*0460*/  LDG.E.64 R24, desc[UR16][R24.64] ;  /* 0x0000001018187981 */ /* 0x000f22000c1e1b00 */
[----:B------:R-:W-:Y:S01]  /*0470*/  IMAD.WIDE R18, R20, R19, UR14 ;  /* 0x0000000e14127e25 */ /* 0x000fe2000f8e0213 */
[----:B-----5:R-:W-:-:S02]  /*0480*/  DFMA R8, R6, R8, R16 ;  /* 0x000000080608722b */ /* 0x020fc40000000010 */
[----:B------:R-:W5:Y:S04]  /*0490*/  LDG.E.64 R6, desc[UR16][R2.64+0x18] ;  /* 0x0000181002067981 */ /* 0x000f68000c1e1b00 */
[----:B------:R-:W5:Y:S01]  /*04a0*/  LDG.E.64 R18, desc[UR16][R18.64] ;  /* 0x0000001012127981 */ /* 0x000f62000c1e1b00 */
[----:B------:R-:W-:-:S04]  /*04b0*/  UIADD3 UR4, UPT, UPT, UR4, 0x8, URZ ;  /* 0x0000000804047890 */ /* 0x000fc8000fffe0ff */
[----:B------:R-:W-:Y:S01]  /*04c0*/  UISETP.NE.AND UP0, UPT, UR4, URZ, UPT ;  /* 0x000000ff0400728c */ /* 0x000fe2000bf05270 */
[----:B--2---:R-:W-:-:S08]  /*04d0*/  DFMA R4, R12, R4, R8 ;  /* 0x000000040c04722b */ /* 0x004fd00000000008 */
[----:B---3--:R-:W-:-:S08]  /*04e0*/  DFMA R4, R10, R22, R4 ;  /* 0x000000160a04722b */ /* 0x008fd00000000004 */
[----:B----4-:R-:W-:Y:S01]  /*04f0*/  DFMA R4, R14, R24, R4 ;  /* 0x000000180e04722b */ /* 0x010fe20000000004 */
[----:B------:R-:W-:-:S07]  /*0500*/  IADD3 R8, P0, PT, R2, 0x40, RZ ;  /* 0x0000004002087810 */ /* 0x000fce0007f1e0ff */
[----:B-----5:R-:W-:Y:S01]  /*0510*/  DFMA R12, R6, R18, R4 ;  /* 0x00000012060c722b */ /* 0x020fe20000000004 */
[----:B------:R-:W-:Y:S01]  /*0520*/  IMAD.U32 R5, RZ, RZ, UR18 ;  /* 0x00000012ff057e24 */ /* 0x000fe2000f8e00ff */
[----:B------:R-:W-:-:S04]  /*0530*/  IADD3.X R9, PT, PT, RZ, R3, RZ, P0, !PT ;  /* 0x00000003ff097210 */ /* 0x000fc800007fe4ff */
[----:B------:R-:W-:Y:S01]  /*0540*/  LEA R20, R5, R20, 0x3 ;  /* 0x0000001405147211 */ /* 0x000fe200078e18ff */
[----:B------:R-:W-:Y:S06]  /*0550*/  BRA.U UP0, `(.L_x_4) ;  /* 0xfffffffd002c7547 */ /* 0x000fec000b83ffff */
[----:B------:R-:W-:-:S12]  /*0560*/  ULOP3.LUT UR4, UR18, 0x7ffffff8, URZ, 0xc0, !UPT ;  /* 0x7ffffff812047892 */ /* 0x000fd8000f8ec0ff */
.L_x_3:
[----:B------:R-:W-:-:S04]  /*0570*/  ULOP3.LUT UR6, UR18, 0x7, URZ, 0xc0, !UPT ;  /* 0x0000000712067892 */ /* 0x000fc8000f8ec0ff */
[----:B------:R-:W-:-:S09]  /*0580*/  UISETP.NE.AND UP0, UPT, UR6, URZ, UPT ;  /* 0x000000ff0600728c */ /* 0x000fd2000bf05270 */
[----:B------:R-:W-:Y:S05]  /*0590*/  BRA.U !UP0, `(.L_x_5) ;  /* 0x0000000508407547 */ /* 0x000fea000b800000 */
[----:B------:R-:W-:Y:S02]  /*05a0*/  UISETP.GE.U32.AND UP0, UPT, UR6, 0x4, UPT ;  /* 0x000000040600788c */ /* 0x000fe4000bf06070 */
[----:B------:R-:W-:-:S04]  /*05b0*/  ULOP3.LUT UR5, UR18, 0x3, URZ, 0xc0, !UPT ;  /* 0x0000000312057892 */ /* 0x000fc8000f8ec0ff */
[----:B------:R-:W-:-:S03]  /*05c0*/  UISETP.NE.AND UP1, UPT, UR5, URZ, UPT ;  /* 0x000000ff0500728c */ /* 0x000fc6000bf25270 */
[----:B------:R-:W-:Y:S08]  /*05d0*/  BRA.U !UP0, `(.L_x_6) ;  /* 0x00000001087c7547 */ /* 0x000ff0000b800000 */
[----:B------:R-:W1:Y:S01]  /*05e0*/  LDC.64 R10, c[0x0][0x388] ;  /* 0x0000e200ff0a7b82 */ /* 0x000e620000000a00 */
[----:B------:R-:W2:Y:S01]  /*05f0*/  LDCU.64 UR6, c[0x0][0x388] ;  /* 0x00007100ff0677ac */ /* 0x000ea20008000a00 */
[----:B------:R-:W-:Y:S01]  /*0600*/  IMAD.U32 R5, RZ, RZ, UR4 ;  /* 0x00000004ff057e24 */ /* 0x000fe2000f8e00ff */
[C---:B------:R-:W-:Y:S01]  /*0610*/  IADD3 R3, PT, PT, R21.reuse, UR4, RZ ;  /* 0x0000000415037c10 */ /* 0x040fe2000fffe0ff */
[----:B------:R-:W-:Y:S01]  /*0620*/  IMAD.U32 R23, RZ, RZ, UR18 ;  /* 0x00000012ff177e24 */ /* 0x000fe2000f8e00ff */
[----:B------:R-:W-:Y:S01]  /*0630*/  IADD3 R2, P0, PT, R21, UR4, RZ ;  /* 0x0000000415027c10 */ /* 0x000fe2000ff1e0ff */
[----:B------:R-:W-:Y:S02]  /*0640*/  IMAD R5, R5, UR18, R0 ;  /* 0x0000001205057c24 */ /* 0x000fe4000f8e0200 */
[----:B------:R-:W3:Y:S01]  /*0650*/  LDC.64 R18, c[0x0][0x390] ;  /* 0x0000e400ff127b82 */ /* 0x000ee20000000a00 */
[----:B------:R-:W-:Y:S01]  /*0660*/  MOV R25, UR18 ;  /* 0x0000001200197c02 */ /* 0x000fe20008000f00 */
[----:B-1----:R-:W-:Y:S01]  /*0670*/  IMAD.WIDE.U32 R10, R3, 0x8, R10 ;  /* 0x00000008030a7825 */ /* 0x002fe200078e000a */
[----:B------:R-:W-:-:S02]  /*0680*/  IADD3.X R3, PT, PT, RZ, RZ, RZ, P0, !PT ;  /* 0x000000ffff037210 */ /* 0x000fc400007fe4ff */
[----:B--2---:R-:W-:-:S03]  /*0690*/  LEA R16, P0, R2, UR6, 0x3 ;  /* 0x0000000602107c11 */ /* 0x004fc6000f8018ff */
[----:B0-----:R-:W2:Y:S01]  /*06a0*/  LDG.E.64 R10, desc[UR16][R10.64] ;  /* 0x000000100a0a7981 */ /* 0x001ea2000c1e1b00 */
[----:B---3--:R-:W-:Y:S01]  /*06b0*/  IMAD.WIDE R18, R5, 0x8, R18 ;  /* 0x0000000805127825 */ /* 0x008fe200078e0212 */
[----:B------:R-:W-:-:S04]  /*06c0*/  LEA.HI.X R17, R2, UR7, R3, 0x3, P0 ;  /* 0x0000000702117c11 */ /* 0x000fc800080f1c03 */
[----:B------:R-:W2:Y:S01]  /*06d0*/  LDG.E.64 R14, desc[UR16][R18.64] ;  /* 0x00000010120e7981 */ /* 0x000ea2000c1e1b00 */
[----:B------:R-:W-:-:S03]  /*06e0*/  IMAD.WIDE R22, R23, 0x8, R18 ;  /* 0x0000000817167825 */ /* 0x000fc600078e0212 */
[----:B------:R-:W3:Y:S04]  /*06f0*/  LDG.E.64 R6, desc[UR16][R16.64+0x8] ;  /* 0x0000081010067981 */ /* 0x000ee8000c1e1b00 */
[----:B------:R-:W3:Y:S01]  /*0700*/  LDG.E.64 R8, desc[UR16][R22.64] ;  /* 0x0000001016087981 */ /* 0x000ee2000c1e1b00 */
[----:B------:R-:W-:Y:S01]  /*0710*/  IMAD.WIDE R24, R25, 0x8, R22 ;  /* 0x0000000819187825 */ /* 0x000fe200078e0216 */
[----:B------:R-:W-:Y:S02]  /*0720*/  MOV R27, UR18 ;  /* 0x00000012001b7c02 */ /* 0x000fe40008000f00 */
[----:B------:R-:W4:Y:S04]  /*0730*/  LDG.E.64 R2, desc[UR16][R16.64+0x10] ;  /* 0x0000101010027981 */ /* 0x000f28000c1e1b00 */
[----:B------:R-:W4:Y:S01]  /*0740*/  LDG.E.64 R4, desc[UR16][R24.64] ;  /* 0x0000001018047981 */ /* 0x000f22000c1e1b00 */
[----:B------:R-:W-:-:S03]  /*0750*/  IMAD.WIDE R26, R27, 0x8, R24 ;  /* 0x000000081b1a7825 */ /* 0x000fc600078e0218 */
[----:B------:R-:W5:Y:S04]  /*0760*/  LDG.E.64 R18, desc[UR16][R16.64+0x18] ;  /* 0x0000181010127981 */ /* 0x000f68000c1e1b00 */
[----:B------:R-:W5:Y:S01]  /*0770*/  LDG.E.64 R26, desc[UR16][R26.64] ;  /* 0x000000101a1a7981 */ /* 0x000f62000c1e1b00 */
[----:B------:R-:W-:Y:S01]  /*0780*/  UIADD3 UR4, UPT, UPT, UR4, 0x4, URZ ;  /* 0x0000000404047890 */ /* 0x000fe2000fffe0ff */
[----:B--2---:R-:W-:-:S08]  /*0790*/  DFMA R10, R10, R14, R12 ;  /* 0x0000000e0a0a722b */ /* 0x004fd0000000000c */
[----:B---3--:R-:W-:-:S08]  /*07a0*/  DFMA R6, R6, R8, R10 ;  /* 0x000000080606722b */ /* 0x008fd0000000000a */
[----:B----4-:R-:W-:-:S08]  /*07b0*/  DFMA R2, R2, R4, R6 ;  /* 0x000000040202722b */ /* 0x010fd00000000006 */
[----:B-----5:R-:W-:-:S11]  /*07c0*/  DFMA R12, R18, R26, R2 ;  /* 0x0000001a120c722b */ /* 0x020fd60000000002 */
.L_x_6:
[----:B------:R-:W-:Y:S05]  /*07d0*/  BRA.U !UP1, `(.L_x_5) ;  /* 0x0000000109b07547 */ /* 0x000fea000b800000 */
[----:B------:R-:W-:Y:S01]  /*07e0*/  UISETP.NE.AND UP0, UPT, UR5, 0x1, UPT ;  /* 0x000000010500788c */ /* 0x000fe2000bf05270 */
[----:B------:R-:W-:Y:S01]  /*07f0*/  IMAD.U32 R9, RZ, RZ, UR4 ;  /* 0x00000004ff097e24 */ /* 0x000fe2000f8e00ff */
[----:B------:R-:W-:Y:S02]  /*0800*/  ULOP3.LUT UR5, UR18, 0x1, URZ, 0xc0, !UPT ;  /* 0x0000000112057892 */ /* 0x000fe4000f8ec0ff */
[----:B------:R-:W-:Y:S02]  /*0810*/  MOV R11, UR18 ;  /* 0x00000012000b7c02 */ /* 0x000fe40008000f00 */
[----:B------:R-:W-:Y:S01]  /*0820*/  PLOP3.LUT P1, PT, PT, PT, UP0, 0x80, 0x8 ;  /* 0x000000000008781c */ /* 0x000fe20003f2f008 */
[----:B------:R-:W-:-:S04]  /*0830*/  UISETP.NE.U32.AND UP1, UPT, UR5, 0x1, UPT ;  /* 0x000000010500788c */ /* 0x000fc8000bf25070 */
[----:B------:R-:W1:Y:S02]  /*0840*/  @UP0 LDCU.64 UR6, c[0x0][0x388] ;  /* 0x00007100ff0607ac */ /* 0x000e640008000a00 */
[----:B------:R-:W-:Y:S01]  /*0850*/  PLOP3.LUT P0, PT, PT, PT, UP1, 0x80, 0x8 ;  /* 0x000000000008781c */ /* 0x000fe20003f0f018 */
[----:B------:R-:W2:Y:S01]  /*0860*/  @UP0 LDCU.64 UR8, c[0x0][0x390] ;  /* 0x00007200ff0807ac */ /* 0x000ea20008000a00 */
[----:B------:R-:W3:Y:S04]  /*0870*/  @UP0 LDCU.64 UR10, c[0x0][0x388] ;  /* 0x00007100ff0a07ac */ /* 0x000ee80008000a00 */
[----:B------:R-:W-:Y:S01]  /*0880*/  @P1 IADD3 R7, PT, PT, R21, UR4, RZ ;  /* 0x0000000415071c10 */ /* 0x000fe2000fffe0ff */
[----:B------:R-:W-:Y:S01]  /*0890*/  @P1 IMAD R9, R9, UR18, R0 ;  /* 0x0000001209091c24 */ /* 0x000fe2000f8e0200 */
[----:B------:R-:W-:Y:S01]  /*08a0*/  @P1 IADD3 R6, P2, PT, R21, UR4, RZ ;  /* 0x0000000415061c10 */ /* 0x000fe2000ff5e0ff */
[----:B------:R-:W4:Y:S01]  /*08b0*/  @!UP1 LDCU.64 UR12, c[0x0][0x388] ;  /* 0x00007100ff0c97ac */ /* 0x000f220008000a00 */
[----:B------:R-:W5:Y:S01]  /*08c0*/  @!UP1 LDCU.64 UR14, c[0x0][0x390] ;  /* 0x00007200ff0e97ac */ /* 0x000f620008000a00 */
[----:B-1----:R-:W-:Y:S01]  /*08d0*/  MOV R2, UR6 ;  /* 0x0000000600027c02 */ /* 0x002fe20008000f00 */
[----:B------:R-:W-:Y:S01]  /*08e0*/  IMAD.U32 R3, RZ, RZ, UR7 ;  /* 0x00000007ff037e24 */ /* 0x000fe2000f8e00ff */
[----:B------:R-:W-:Y:S01]  /*08f0*/  @UP0 UIADD3 UR4, UPT, UPT, UR4, 0x2, URZ ;  /* 0x0000000204040890 */ /* 0x000fe2000fffe0ff */
[----:B--2---:R-:W-:-:S02]  /*0900*/  MOV R4, UR8 ;  /* 0x0000000800047c02 */ /* 0x004fc40008000f00 */
[----:B------:R-:W-:Y:S01]  /*0910*/  @P1 IMAD.WIDE.U32 R2, R7, 0x8, R2 ;  /* 0x0000000807021825 */ /* 0x000fe200078e0002 */
[----:B------:R-:W-:-:S03]  /*0920*/  MOV R5, UR9 ;  /* 0x0000000900057c02 */ /* 0x000fc60008000f00 */
[----:B------:R-:W-:Y:S01]  /*0930*/  @P1 IMAD.X R7, RZ, RZ, RZ, P2 ;  /* 0x000000ffff071224 */ /* 0x000fe200010e06ff */
[C---:B---3--:R-:W-:Y:S01]  /*0940*/  @P1 LEA R8, P2, R6.reuse, UR10, 0x3 ;  /* 0x0000000a06081c11 */ /* 0x048fe2000f8418ff */
[----:B------:R-:W-:Y:S01]  /*0950*/  @P1 IMAD.WIDE R4, R9, 0x8, R4 ;  /* 0x0000000809041825 */ /* 0x000fe200078e0204 */
[----:B0-----:R-:W2:Y:S02]  /*0960*/  @P1 LDG.E.64 R2, desc[UR16][R2.64] ;  /* 0x0000001002021981 */ /* 0x001ea4000c1e1b00 */
[----:B------:R-:W-:Y:S01]  /*0970*/  @P1 LEA.HI.X R9, R6, UR11, R7, 0x3, P2 ;  /* 0x0000000b06091c11 */ /* 0x000fe200090f1c07 */
[----:B------:R-:W-:Y:S01]  /*0980*/  @P1 IMAD.WIDE R6, R11, 0x8, R4 ;  /* 0x000000080b061825 */ /* 0x000fe200078e0204 */
[----:B------:R-:W-:Y:S01]  /*0990*/  MOV R19, UR4 ;  /* 0x0000000400137c02 */ /* 0x000fe20008000f00 */
[----:B------:R-:W2:Y:S01]  /*09a0*/  @P1 LDG.E.64 R4, desc[UR16][R4.64] ;  /* 0x0000001004041981 */ /* 0x000ea2000c1e1b00 */
[----:B----4-:R-:W-:Y:S01]  /*09b0*/  MOV R14, UR12 ;  /* 0x0000000c000e7c02 */ /* 0x010fe20008000f00 */
[----:B------:R-:W-:Y:S01]  /*09c0*/  IMAD.U32 R15, RZ, RZ, UR13 ;  /* 0x0000000dff0f7e24 */ /* 0x000fe2000f8e00ff */
[----:B-----5:R-:W-:Y:S01]  /*09d0*/  MOV R10, UR14 ;  /* 0x0000000e000a7c02 */ /* 0x020fe20008000f00 */
[----:B------:R-:W-:Y:S01]  /*09e0*/  IMAD.U32 R11, RZ, RZ, UR15 ;  /* 0x0000000fff0b7e24 */ /* 0x000fe2000f8e00ff */
[----:B------:R-:W-:Y:S01]  /*09f0*/  @!P0 IADD3 R17, PT, PT, R21, UR4, RZ ;  /* 0x0000000415118c10 */ /* 0x000fe2000fffe0ff */
[----:B------:R-:W-:Y:S01]  /*0a00*/  @!P0 IMAD R19, R19, UR18, R0 ;  /* 0x0000001213138c24 */ /* 0x000fe2000f8e0200 */
[----:B------:R-:W3:Y:S04]  /*0a10*/  @P1 LDG.E.64 R6, desc[UR16][R6.64] ;  /* 0x0000001006061981 */ /* 0x000ee8000c1e1b00 */
[----:B------:R-:W3:Y:S01]  /*0a20*/  @P1 LDG.E.64 R8, desc[UR16][R8.64+0x8] ;  /* 0x0000081008081981 */ /* 0x000ee2000c1e1b00 */
[----:B------:R-:W-:-:S04]  /*0a30*/  @!P0 IMAD.WIDE.U32 R14, R17, 0x8, R14 ;  /* 0x00000008110e8825 */ /* 0x000fc800078e000e */
[----:B------:R-:W-:Y:S02]  /*0a40*/  @!P0 IMAD.WIDE R10, R19, 0x8, R10 ;  /* 0x00000008130a8825 */ /* 0x000fe400078e020a */
[----:B------:R-:W4:Y:S04]  /*0a50*/  @!P0 LDG.E.64 R14, desc[UR16][R14.64] ;  /* 0x000000100e0e8981 */ /* 0x000f28000c1e1b00 */
[----:B------:R-:W4:Y:S01]  /*0a60*/  @!P0 LDG.E.64 R10, desc[UR16][R10.64] ;  /* 0x000000100a0a8981 */ /* 0x000f22000c1e1b00 */
[----:B--2---:R-:W-:-:S08]  /*0a70*/  @P1 DFMA R2, R2, R4, R12 ;  /* 0x000000040202122b */ /* 0x004fd0000000000c */
[----:B---3--:R-:W-:-:S08]  /*0a80*/  @P1 DFMA R12, R8, R6, R2 ;  /* 0x00000006080c122b */ /* 0x008fd00000000002 */
[----:B----4-:R-:W-:-:S11]  /*0a90*/  @!P0 DFMA R12, R14, R10, R12 ;  /* 0x0000000a0e0c822b */ /* 0x010fd6000000000c */
.L_x_5:
[----:B------:R-:W1:Y:S01]  /*0aa0*/  LDC.64 R2, c[0x0][0x398] ;  /* 0x0000e600ff027b82 */ /* 0x000e620000000a00 */
[----:B------:R-:W-:-:S05]  /*0ab0*/  IADD3 R21, PT, PT, R0, R21, RZ ;  /* 0x0000001500157210 */ /* 0x000fca0007ffe0ff */
[----:B-1----:R-:W-:-:S05]  /*0ac0*/  IMAD.WIDE R2, R21, 0x8, R2 ;  /* 0x0000000815027825 */ /* 0x002fca00078e0202 */
[----:B0-----:R-:W-:Y:S01]  /*0ad0*/  STG.E.64 desc[UR16][R2.64], R12 ;  /* 0x0000000c02007986 */ /* 0x001fe2000c101b10 */
[----:B------:R-:W-:Y:S05]  /*0ae0*/  EXIT ;  /* 0x000000000000794d */ /* 0x000fea0003800000 */
.L_x_7:
        /* <DEDUP_REMOVED lines=9> */
.L_x_9:


//--------------------- .nv.shared._Z12matmul_tilediPdS_S_ --------------------------
	.section	.nv.shared._Z12matmul_tilediPdS_S_,"aw",@nobits
	.sectionflags	@""
	.align	8
.nv.shared._Z12matmul_tilediPdS_S_:
	.zero		17408


//--------------------- .nv.shared.reserved.0     --------------------------
	.section	.nv.shared.reserved.0,"aw",@nobits
	.weak		__nv_reservedSMEM_offset_0_alias
	.size		__nv_reservedSMEM_offset_0_alias, 0, 64
	.other		__nv_reservedSMEM_offset_0_alias,@"STO_CUDA_RESERVED_SHARED STV_DEFAULT"
__nv_reservedSMEM_offset_0_alias:
	.zero		0
	.zero		64


//--------------------- .nv.constant0._Z12matmul_tilediPdS_S_ --------------------------
	.section	.nv.constant0._Z12matmul_tilediPdS_S_,"a",@progbits
	.sectionflags	@""
	.align	4
.nv.constant0._Z12matmul_tilediPdS_S_:
	.zero		928


//--------------------- .nv.constant0._Z12matmul_naiveiPdS_S_ --------------------------
	.section	.nv.constant0._Z12matmul_naiveiPdS_S_,"a",@progbits
	.sectionflags	@""
	.align	4
.nv.constant0._Z12matmul_naiveiPdS_S_:
	.zero		928


//--------------------- SYMBOLS --------------------------

	.type		.nv.reservedSmem.offset0,@object
	.size		.nv.reservedSmem.offset0,0x4
	.type		.nv.reservedSmem.cap,@object
	.size		.nv.reservedSmem.cap,0x4
